	.headerflags	@"EF_CUDA_TEXMODE_UNIFIED EF_CUDA_64BIT_ADDRESS EF_CUDA_ACCELERATORS EF_CUDA_SM90 EF_CUDA_VIRTUAL_SM(EF_CUDA_SM90)"
	.elftype	@"ET_EXEC"


//--------------------- .nv.info                  --------------------------
	.section	.nv.info,"",@"SHT_CUDA_INFO"
	.align	4


	//----- nvinfo : EIATTR_REGCOUNT
	.align		4
        /*0000*/ 	.byte	0x04, 0x2f
        /*0002*/ 	.short	(.L_1 - .L_0)
	.align		4
.L_0:
        /*0004*/ 	.word	index@(triton_poi_fused_add_div_0)
        /*0008*/ 	.word	0x0000000e


	//----- nvinfo : EIATTR_MIN_STACK_SIZE
	.align		4
.L_1:
        /*000c*/ 	.byte	0x04, 0x12
        /*000e*/ 	.short	(.L_3 - .L_2)
	.align		4
.L_2:
        /*0010*/ 	.word	index@(triton_poi_fused_add_div_0)
        /*0014*/ 	.word	0x00000000


	//----- nvinfo : EIATTR_FRAME_SIZE
	.align		4
.L_3:
        /*0018*/ 	.byte	0x04, 0x11
        /*001a*/ 	.short	(.L_5 - .L_4)
	.align		4
.L_4:
        /*001c*/ 	.word	index@(triton_poi_fused_add_div_0)
        /*0020*/ 	.word	0x00000000


	//----- nvinfo : EIATTR_MIN_STACK_SIZE
	.align		4
.L_5:
        /*0024*/ 	.byte	0x04, 0x12
        /*0026*/ 	.short	(.L_7 - .L_6)
	.align		4
.L_6:
        /*0028*/ 	.word	index@(triton_poi_fused_add_div_0)
        /*002c*/ 	.word	0x00000000
.L_7:


//--------------------- .nv.info.triton_poi_fused_add_div_0 --------------------------
	.section	.nv.info.triton_poi_fused_add_div_0,"",@"SHT_CUDA_INFO"
	.sectionflags	@""
	.align	4


	//----- nvinfo : EIATTR_CUDA_API_VERSION
	.align		4
        /*0000*/ 	.byte	0x04, 0x37
        /*0002*/ 	.short	(.L_9 - .L_8)
.L_8:
        /*0004*/ 	.word	0x0000007c


	//----- nvinfo : EIATTR_KPARAM_INFO
	.align		4
.L_9:
        /*0008*/ 	.byte	0x04, 0x17
        /*000a*/ 	.short	(.L_11 - .L_10)
.L_10:
        /*000c*/ 	.word	0x00000000
        /*0010*/ 	.short	0x0003
        /*0012*/ 	.short	0x0018
        /*0014*/ 	.byte	0x00, 0xf0, 0x11, 0x00


	//----- nvinfo : EIATTR_KPARAM_INFO
	.align		4
.L_11:
        /*0018*/ 	.byte	0x04, 0x17
        /*001a*/ 	.short	(.L_13 - .L_12)
.L_12:
        /*001c*/ 	.word	0x00000000
        /*0020*/ 	.short	0x0002
        /*0022*/ 	.short	0x0010
        /*0024*/ 	.byte	0x00, 0xf4, 0x21, 0x00


	//----- nvinfo : EIATTR_KPARAM_INFO
	.align		4
.L_13:
        /*0028*/ 	.byte	0x04, 0x17
        /*002a*/ 	.short	(.L_15 - .L_14)
.L_14:
        /*002c*/ 	.word	0x00000000
        /*0030*/ 	.short	0x0001
        /*0032*/ 	.short	0x0008
        /*0034*/ 	.byte	0x00, 0xf4, 0x21, 0x00


	//----- nvinfo : EIATTR_KPARAM_INFO
	.align		4
.L_15:
        /*0038*/ 	.byte	0x04, 0x17
        /*003a*/ 	.short	(.L_17 - .L_16)
.L_16:
        /*003c*/ 	.word	0x00000000
        /*0040*/ 	.short	0x0000
        /*0042*/ 	.short	0x0000
        /*0044*/ 	.byte	0x00, 0xf4, 0x21, 0x00


	//----- nvinfo : EIATTR_SPARSE_MMA_MASK
	.align		4
.L_17:
        /*0048*/ 	.byte	0x03, 0x50
        /*004a*/ 	.short	0x0000


	//----- nvinfo : EIATTR_MAXREG_COUNT
	.align		4
        /*004c*/ 	.byte	0x03, 0x1b
        /*004e*/ 	.short	0x00ff


	//----- nvinfo : EIATTR_EXIT_INSTR_OFFSETS
	.align		4
        /*0050*/ 	.byte	0x04, 0x1c
        /*0052*/ 	.short	(.L_19 - .L_18)


	//   ....[0]....
.L_18:
        /*0054*/ 	.word	0x00000120


	//   ....[1]....
        /*0058*/ 	.word	0x00000150


	//----- nvinfo : EIATTR_REQNTID
	.align		4
.L_19:
        /*005c*/ 	.byte	0x04, 0x10
        /*005e*/ 	.short	(.L_21 - .L_20)
.L_20:
        /*0060*/ 	.word	0x00000080
        /*0064*/ 	.word	0x00000001
        /*0068*/ 	.word	0x00000001


	//----- nvinfo : EIATTR_CBANK_PARAM_SIZE
	.align		4
.L_21:
        /*006c*/ 	.byte	0x03, 0x19
        /*006e*/ 	.short	0x001c


	//----- nvinfo : EIATTR_PARAM_CBANK
	.align		4
        /*0070*/ 	.byte	0x04, 0x0a
        /*0072*/ 	.short	(.L_23 - .L_22)
	.align		4
.L_22:
        /*0074*/ 	.word	index@(.nv.constant0.triton_poi_fused_add_div_0)
        /*0078*/ 	.short	0x0210
        /*007a*/ 	.short	0x001c


	//----- nvinfo : EIATTR_SW_WAR
	.align		4
.L_23:
        /*007c*/ 	.byte	0x04, 0x36
        /*007e*/ 	.short	(.L_25 - .L_24)
.L_24:
        /*0080*/ 	.word	0x00000008
.L_25:


//--------------------- .nv.callgraph             --------------------------
	.section	.nv.callgraph,"",@"SHT_CUDA_CALLGRAPH"
	.align	4
	.sectionentsize	8
	.align		4
        /*0000*/ 	.word	0x00000000
	.align		4
        /*0004*/ 	.word	0xffffffff
	.align		4
        /*0008*/ 	.word	0x00000000
	.align		4
        /*000c*/ 	.word	0xfffffffe
	.align		4
        /*0010*/ 	.word	0x00000000
	.align		4
        /*0014*/ 	.word	0xfffffffd
	.align		4
        /*0018*/ 	.word	0x00000000
	.align		4
        /*001c*/ 	.word	0xfffffffc


//--------------------- .text.triton_poi_fused_add_div_0 --------------------------
	.section	.text.triton_poi_fused_add_div_0,"ax",@progbits
	.align	128
        .global         triton_poi_fused_add_div_0
        .type           triton_poi_fused_add_div_0,@function
        .size           triton_poi_fused_add_div_0,(.L_x_1 - triton_poi_fused_add_div_0)
        .other          triton_poi_fused_add_div_0,@"STO_CUDA_ENTRY STV_DEFAULT"
triton_poi_fused_add_div_0:
.text.triton_poi_fused_add_div_0:
[----:B------:R-:W0:Y:S02]  /*0000*/  LDC R1, c[0x0][0x28] ;  /* 0x00000a00ff017b82 */ /* 0x000e240000000800 */
[----:B------:R-:W1:Y:S01]  /*0010*/  S2R R0, SR_TID.X ;  /* 0x0000000000007919 */ /* 0x000e620000002100 */
[----:B------:R-:W2:Y:S01]  /*0020*/  LDC.64 R2, c[0x0][0x210] ;  /* 0x00008400ff027b82 */ /* 0x000ea20000000a00 */
[----:B------:R-:W-:Y:S01]  /*0030*/  MOV R11, RZ ;  /* 0x000000ff000b7202 */ /* 0x000fe20000000f00 */
[----:B------:R-:W-:Y:S01]  /*0040*/  ULDC.64 UR4, c[0x0][0x208] ;  /* 0x0000820000047ab9 */ /* 0x000fe20000000a00 */
[----:B------:R-:W3:Y:S05]  /*0050*/  S2R R9, SR_CTAID.X ;  /* 0x0000000000097919 */ /* 0x000eea0000002500 */
[----:B------:R-:W4:Y:S08]  /*0060*/  LDC.64 R4, c[0x0][0x218] ;  /* 0x00008600ff047b82 */ /* 0x000f300000000a00 */
[----:B------:R-:W5:Y:S01]  /*0070*/  LDC.64 R6, c[0x0][0x220] ;  /* 0x00008800ff067b82 */ /* 0x000f620000000a00 */
[----:B-1----:R-:W-:-:S04]  /*0080*/  LOP3.LUT R0, R0, 0x7f, RZ, 0xc0, !PT ;  /* 0x0000007f00007812 */ /* 0x002fc800078ec0ff */
[----:B---3--:R-:W-:Y:S01]  /*0090*/  LEA R9, R9, R0, 0x7 ;  /* 0x0000000009097211 */ /* 0x008fe200078e38ff */
[----:B------:R-:W-:-:S03]  /*00a0*/  HFMA2.MMA R0, -RZ, RZ, 0, 0 ;  /* 0x00000000ff007435 */ /* 0x000fc600000001ff */
[C---:B------:R-:W-:Y:S01]  /*00b0*/  ISETP.GE.AND P0, PT, R9.reuse, 0x100, PT ;  /* 0x000001000900780c */ /* 0x040fe20003f06270 */
[----:B--2---:R-:W-:-:S04]  /*00c0*/  IMAD.WIDE R2, R9, 0x4, R2 ;  /* 0x0000000409027825 */ /* 0x004fc800078e0202 */
[----:B----4-:R-:W-:-:S08]  /*00d0*/  IMAD.WIDE R4, R9, 0x4, R4 ;  /* 0x0000000409047825 */ /* 0x010fd000078e0204 */
[----:B------:R-:W2:Y:S04]  /*00e0*/  @!P0 LDG.E R0, desc[UR4][R2.64] ;  /* 0x0000000402008981 */ /* 0x000ea8000c1e1900 */
[----:B------:R-:W2:Y:S01]  /*00f0*/  @!P0 LDG.E R11, desc[UR4][R4.64] ;  /* 0x00000004040b8981 */ /* 0x000ea2000c1e1900 */
[----:B-----5:R-:W-:-:S04]  /*0100*/  IMAD.WIDE R6, R9, 0x4, R6 ;  /* 0x0000000409067825 */ /* 0x020fc800078e0206 */
[----:B--2---:R-:W-:Y:S01]  /*0110*/  FADD R0, R11, R0 ;  /* 0x000000000b007221 */ /* 0x004fe20000000000 */
[----:B------:R-:W-:Y:S06]  /*0120*/  @P0 EXIT ;  /* 0x000000000000094d */ /* 0x000fec0003800000 */
[----:B------:R-:W-:-:S05]  /*0130*/  FMUL R3, R0, 0.5 ;  /* 0x3f00000000037820 */ /* 0x000fca0000400000 */
[----:B------:R-:W-:Y:S01]  /*0140*/  STG.E desc[UR4][R6.64], R3 ;  /* 0x0000000306007986 */ /* 0x000fe2000c101904 */
[----:B------:R-:W-:Y:S05]  /*0150*/  EXIT ;  /* 0x000000000000794d */ /* 0x000fea0003800000 */
.L_x_0:
[----:B------:R-:W-:-:S00]  /*0160*/  BRA `(.L_x_0) ;  /* 0xfffffffc00fc7947 */ /* 0x000fc0000383ffff */
[----:B------:R-:W-:-:S00]  /*0170*/  NOP ;  /* 0x0000000000007918 */ /* 0x000fc00000000000 */
        /* <DEDUP_REMOVED lines=8> */
.L_x_1:


//--------------------- .nv.constant0.triton_poi_fused_add_div_0 --------------------------
	.section	.nv.constant0.triton_poi_fused_add_div_0,"a",@progbits
	.sectionflags	@""
	.align	4
.nv.constant0.triton_poi_fused_add_div_0:
	.zero		556
